	.headerflags	@"EF_CUDA_TEXMODE_UNIFIED EF_CUDA_64BIT_ADDRESS EF_CUDA_SM86 EF_CUDA_VIRTUAL_SM(EF_CUDA_SM86)"
	.elftype	@"ET_EXEC"


//--------------------- .nv.info                  --------------------------
	.section	.nv.info,"",@"SHT_CUDA_INFO"
	.align	4


	//----- nvinfo : EIATTR_REGCOUNT
	.align		4
        /*0000*/ 	.byte	0x04, 0x2f
        /*0002*/ 	.short	(.L_1 - .L_0)
	.align		4
.L_0:
        /*0004*/ 	.word	index@(triton_per_fused__to_copy_mean_pow_10)
        /*0008*/ 	.word	0x0000000d


	//----- nvinfo : EIATTR_MIN_STACK_SIZE
	.align		4
.L_1:
        /*000c*/ 	.byte	0x04, 0x12
        /*000e*/ 	.short	(.L_3 - .L_2)
	.align		4
.L_2:
        /*0010*/ 	.word	index@(triton_per_fused__to_copy_mean_pow_10)
        /*0014*/ 	.word	0x00000000


	//----- nvinfo : EIATTR_FRAME_SIZE
	.align		4
.L_3:
        /*0018*/ 	.byte	0x04, 0x11
        /*001a*/ 	.short	(.L_5 - .L_4)
	.align		4
.L_4:
        /*001c*/ 	.word	index@(triton_per_fused__to_copy_mean_pow_10)
        /*0020*/ 	.word	0x00000000


	//----- nvinfo : EIATTR_MIN_STACK_SIZE
	.align		4
.L_5:
        /*0024*/ 	.byte	0x04, 0x12
        /*0026*/ 	.short	(.L_7 - .L_6)
	.align		4
.L_6:
        /*0028*/ 	.word	index@(triton_per_fused__to_copy_mean_pow_10)
        /*002c*/ 	.word	0x00000000
.L_7:


//--------------------- .nv.info.triton_per_fused__to_copy_mean_pow_10 --------------------------
	.section	.nv.info.triton_per_fused__to_copy_mean_pow_10,"",@"SHT_CUDA_INFO"
	.sectionflags	@""
	.align	4


	//----- nvinfo : EIATTR_CUDA_API_VERSION
	.align		4
        /*0000*/ 	.byte	0x04, 0x37
        /*0002*/ 	.short	(.L_9 - .L_8)
.L_8:
        /*0004*/ 	.word	0x0000007c


	//----- nvinfo : EIATTR_SW2861232_WAR
	.align		4
.L_9:
        /*0008*/ 	.byte	0x01, 0x35
	.zero		2


	//----- nvinfo : EIATTR_PARAM_CBANK
	.align		4
        /*000c*/ 	.byte	0x04, 0x0a
        /*000e*/ 	.short	(.L_11 - .L_10)
	.align		4
.L_10:
        /*0010*/ 	.word	index@(.nv.constant0.triton_per_fused__to_copy_mean_pow_10)
        /*0014*/ 	.short	0x0160
        /*0016*/ 	.short	0x0020


	//----- nvinfo : EIATTR_CBANK_PARAM_SIZE
	.align		4
.L_11:
        /*0018*/ 	.byte	0x03, 0x19
        /*001a*/ 	.short	0x0020


	//----- nvinfo : EIATTR_KPARAM_INFO
	.align		4
        /*001c*/ 	.byte	0x04, 0x17
        /*001e*/ 	.short	(.L_13 - .L_12)
.L_12:
        /*0020*/ 	.word	0x00000000
        /*0024*/ 	.short	0x0004
        /*0026*/ 	.short	0x0018
        /*0028*/ 	.byte	0x00, 0xf4, 0x21, 0x00


	//----- nvinfo : EIATTR_KPARAM_INFO
	.align		4
.L_13:
        /*002c*/ 	.byte	0x04, 0x17
        /*002e*/ 	.short	(.L_15 - .L_14)
.L_14:
        /*0030*/ 	.word	0x00000000
        /*0034*/ 	.short	0x0003
        /*0036*/ 	.short	0x0014
        /*0038*/ 	.byte	0x00, 0xf0, 0x11, 0x00


	//----- nvinfo : EIATTR_KPARAM_INFO
	.align		4
.L_15:
        /*003c*/ 	.byte	0x04, 0x17
        /*003e*/ 	.short	(.L_17 - .L_16)
.L_16:
        /*0040*/ 	.word	0x00000000
        /*0044*/ 	.short	0x0002
        /*0046*/ 	.short	0x0010
        /*0048*/ 	.byte	0x00, 0xf0, 0x11, 0x00


	//----- nvinfo : EIATTR_KPARAM_INFO
	.align		4
.L_17:
        /*004c*/ 	.byte	0x04, 0x17
        /*004e*/ 	.short	(.L_19 - .L_18)
.L_18:
        /*0050*/ 	.word	0x00000000
        /*0054*/ 	.short	0x0001
        /*0056*/ 	.short	0x0008
        /*0058*/ 	.byte	0x00, 0xf4, 0x21, 0x00


	//----- nvinfo : EIATTR_KPARAM_INFO
	.align		4
.L_19:
        /*005c*/ 	.byte	0x04, 0x17
        /*005e*/ 	.short	(.L_21 - .L_20)
.L_20:
        /*0060*/ 	.word	0x00000000
        /*0064*/ 	.short	0x0000
        /*0066*/ 	.short	0x0000
        /*0068*/ 	.byte	0x00, 0xf4, 0x21, 0x00


	//----- nvinfo : EIATTR_MAXREG_COUNT
	.align		4
.L_21:
        /*006c*/ 	.byte	0x03, 0x1b
        /*006e*/ 	.short	0x00ff


	//----- nvinfo : EIATTR_COOP_GROUP_MASK_REGIDS
	.align		4
        /*0070*/ 	.byte	0x04, 0x29
        /*0072*/ 	.short	(.L_23 - .L_22)


	//   ....[0]....
.L_22:
        /*0074*/ 	.word	0xffffffff


	//   ....[1]....
        /*0078*/ 	.word	0xffffffff


	//   ....[2]....
        /*007c*/ 	.word	0xffffffff


	//   ....[3]....
        /*0080*/ 	.word	0xffffffff


	//----- nvinfo : EIATTR_COOP_GROUP_INSTR_OFFSETS
	.align		4
.L_23:
        /*0084*/ 	.byte	0x04, 0x28
        /*0086*/ 	.short	(.L_25 - .L_24)


	//   ....[0]....
.L_24:
        /*0088*/ 	.word	0x000001f0


	//   ....[1]....
        /*008c*/ 	.word	0x00000210


	//   ....[2]....
        /*0090*/ 	.word	0x00000230


	//   ....[3]....
        /*0094*/ 	.word	0x00000250


	//----- nvinfo : EIATTR_EXIT_INSTR_OFFSETS
	.align		4
.L_25:
        /*0098*/ 	.byte	0x04, 0x1c
        /*009a*/ 	.short	(.L_27 - .L_26)


	//   ....[0]....
.L_26:
        /*009c*/ 	.word	0x00000290


	//   ....[1]....
        /*00a0*/ 	.word	0x00000300


	//----- nvinfo : EIATTR_REQNTID
	.align		4
.L_27:
        /*00a4*/ 	.byte	0x04, 0x10
        /*00a6*/ 	.short	(.L_29 - .L_28)
.L_28:
        /*00a8*/ 	.word	0x00000080
        /*00ac*/ 	.word	0x00000001
        /*00b0*/ 	.word	0x00000001
.L_29:


//--------------------- .nv.callgraph             --------------------------
	.section	.nv.callgraph,"",@"SHT_CUDA_CALLGRAPH"
	.align	4
	.sectionentsize	8
	.align		4
        /*0000*/ 	.word	0x00000000
	.align		4
        /*0004*/ 	.word	0xffffffff
	.align		4
        /*0008*/ 	.word	0x00000000
	.align		4
        /*000c*/ 	.word	0xfffffffe
	.align		4
        /*0010*/ 	.word	0x00000000
	.align		4
        /*0014*/ 	.word	0xfffffffd
	.align		4
        /*0018*/ 	.word	0x00000000
	.align		4
        /*001c*/ 	.word	0xfffffffc


//--------------------- .nv.rel.action            --------------------------
	.section	.nv.rel.action,"",@"SHT_CUDA_RELOCINFO"
	.align	8
	.sectionentsize	8
        /*0000*/ 	.byte	0x73, 0x00, 0x00, 0x00, 0x00, 0x00, 0x00, 0x00, 0x00, 0x00, 0x00, 0x11, 0x25, 0x00, 0x05, 0x36


//--------------------- .nv.constant0.triton_per_fused__to_copy_mean_pow_10 --------------------------
	.section	.nv.constant0.triton_per_fused__to_copy_mean_pow_10,"a",@progbits
	.sectionflags	@""
	.align	4
.nv.constant0.triton_per_fused__to_copy_mean_pow_10:
	.zero		384


//--------------------- .text.triton_per_fused__to_copy_mean_pow_10 --------------------------
	.section	.text.triton_per_fused__to_copy_mean_pow_10,"ax",@progbits
	.sectionflags	@"SHF_BARRIERS=1"
	.sectioninfo	@"SHI_REGISTERS=13"
	.align	128
        .global         triton_per_fused__to_copy_mean_pow_10
        .type           triton_per_fused__to_copy_mean_pow_10,@function
        .size           triton_per_fused__to_copy_mean_pow_10,(.L_x_1 - triton_per_fused__to_copy_mean_pow_10)
        .other          triton_per_fused__to_copy_mean_pow_10,@"STO_CUDA_ENTRY STV_DEFAULT"
triton_per_fused__to_copy_mean_pow_10:
.text.triton_per_fused__to_copy_mean_pow_10:
[----:B------:R-:W-:Y:S02]  /*0000*/  MOV R1, c[0x0][0x28] ;  /* 0x00000a0000017a02 */ /* 0x000fe40000000f00 */
[----:B------:R-:W0:Y:S01]  /*0010*/  S2R R0, SR_TID.X ;  /* 0x0000000000007919 */ /* 0x000e220000002100 */
[----:B------:R-:W-:-:S03]  /*0020*/  ULDC.64 UR4, c[0x0][0x118] ;  /* 0x0000460000047ab9 */ /* 0x000fc60000000a00 */
[----:B------:R-:W1:Y:S01]  /*0030*/  S2R R3, SR_CTAID.X ;  /* 0x0000000000037919 */ /* 0x000e620000002500 */
[----:B0-----:R-:W-:Y:S01]  /*0040*/  SHF.R.U32.HI R2, RZ, 0x4, R0 ;  /* 0x00000004ff027819 */ /* 0x001fe20000011600 */
[----:B-1----:R-:W-:-:S03]  /*0050*/  IMAD.SHL.U32 R3, R3, 0x8, RZ ;  /* 0x0000000803037824 */ /* 0x002fc600078e00ff */
[----:B------:R-:W-:-:S04]  /*0060*/  SGXT.U32 R2, R2, 0x3 ;  /* 0x000000030202781a */ /* 0x000fc80000000000 */
[----:B------:R-:W-:-:S05]  /*0070*/  LOP3.LUT R4, R2, R3, RZ, 0xfc, !PT ;  /* 0x0000000302047212 */ /* 0x000fca00078efcff */
[----:B------:R-:W-:-:S05]  /*0080*/  IMAD.HI R5, R4, 0x2aaaaaab, RZ ;  /* 0x2aaaaaab04057827 */ /* 0x000fca00078e02ff */
[----:B------:R-:W-:-:S04]  /*0090*/  SHF.R.S32.HI R6, RZ, 0x1, R5 ;  /* 0x00000001ff067819 */ /* 0x000fc80000011405 */
[----:B------:R-:W-:Y:S02]  /*00a0*/  LEA.HI R7, R5, R6, RZ, 0x1 ;  /* 0x0000000605077211 */ /* 0x000fe400078f08ff */
[----:B------:R-:W-:-:S03]  /*00b0*/  SHF.L.U32 R5, R0, 0x2, RZ ;  /* 0x0000000200057819 */ /* 0x000fc600000006ff */
[----:B------:R-:W-:Y:S01]  /*00c0*/  IMAD R4, R7, -0xc, R4 ;  /* 0xfffffff407047824 */ /* 0x000fe200078e0204 */
[----:B------:R-:W-:-:S05]  /*00d0*/  LOP3.LUT R5, R5, 0x3c, RZ, 0xc0, !PT ;  /* 0x0000003c05057812 */ /* 0x000fca00078ec0ff */
[----:B------:R-:W-:Y:S01]  /*00e0*/  IMAD R4, R4, 0x40, R5 ;  /* 0x0000004004047824 */ /* 0x000fe200078e0205 */
[----:B------:R-:W-:-:S03]  /*00f0*/  MOV R5, 0x2 ;  /* 0x0000000200057802 */ /* 0x000fc60000000f00 */
[----:B------:R-:W-:-:S05]  /*0100*/  IMAD R4, R7, 0x900, R4 ;  /* 0x0000090007047824 */ /* 0x000fca00078e0204 */
[----:B------:R-:W-:-:S05]  /*0110*/  IADD3 R4, R4, 0x300, RZ ;  /* 0x0000030004047810 */ /* 0x000fca0007ffe0ff */
[----:B------:R-:W-:-:S06]  /*0120*/  IMAD.WIDE R4, R4, R5, c[0x0][0x160] ;  /* 0x0000580004047625 */ /* 0x000fcc00078e0205 */
[----:B------:R-:W2:Y:S01]  /*0130*/  LDG.E.64 R4, [R4.64] ;  /* 0x0000000404047981 */ /* 0x000ea2000c1e1b00 */
[----:B------:R-:W-:Y:S02]  /*0140*/  LOP3.LUT P0, RZ, R0, 0x78, RZ, 0xc0, !PT ;  /* 0x0000007800ff7812 */ /* 0x000fe4000780c0ff */
[C---:B--2---:R-:W-:Y:S01]  /*0150*/  PRMT R6, R4.reuse, 0x7632, R6 ;  /* 0x0000763204067816 */ /* 0x044fe20000000006 */
[----:B------:R-:W-:Y:S01]  /*0160*/  IMAD.U32 R8, R5, 0x10000, RZ ;  /* 0x0001000005087824 */ /* 0x000fe200078e00ff */
[----:B------:R-:W-:-:S03]  /*0170*/  SHF.L.U32 R7, R4, 0x10, RZ ;  /* 0x0000001004077819 */ /* 0x000fc600000006ff */
[----:B------:R-:W-:-:S04]  /*0180*/  IMAD.U32 R6, R6, 0x10000, RZ ;  /* 0x0001000006067824 */ /* 0x000fc800078e00ff */
[----:B------:R-:W-:Y:S01]  /*0190*/  FMUL R10, R6, R6 ;  /* 0x00000006060a7220 */ /* 0x000fe20000400000 */
[----:B------:R-:W-:-:S03]  /*01a0*/  PRMT R6, R5, 0x7632, R6 ;  /* 0x0000763205067816 */ /* 0x000fc60000000006 */
[----:B------:R-:W-:Y:S01]  /*01b0*/  FFMA R7, R7, R7, R10 ;  /* 0x0000000707077223 */ /* 0x000fe2000000000a */
[----:B------:R-:W-:-:S03]  /*01c0*/  SHF.L.U32 R6, R6, 0x10, RZ ;  /* 0x0000001006067819 */ /* 0x000fc600000006ff */
[----:B------:R-:W-:-:S04]  /*01d0*/  FFMA R7, R8, R8, R7 ;  /* 0x0000000808077223 */ /* 0x000fc80000000007 */
[----:B------:R-:W-:-:S05]  /*01e0*/  FFMA R7, R6, R6, R7 ;  /* 0x0000000606077223 */ /* 0x000fca0000000007 */
[----:B------:R-:W0:Y:S02]  /*01f0*/  SHFL.BFLY PT, R4, R7, 0x8, 0x1f ;  /* 0x0d001f0007047f89 */ /* 0x000e2400000e0000 */
[----:B0-----:R-:W-:-:S05]  /*0200*/  FADD R4, R7, R4 ;  /* 0x0000000407047221 */ /* 0x001fca0000000000 */
[----:B------:R-:W0:Y:S02]  /*0210*/  SHFL.BFLY PT, R5, R4, 0x4, 0x1f ;  /* 0x0c801f0004057f89 */ /* 0x000e2400000e0000 */
[----:B0-----:R-:W-:-:S05]  /*0220*/  FADD R5, R4, R5 ;  /* 0x0000000504057221 */ /* 0x001fca0000000000 */
[----:B------:R-:W0:Y:S02]  /*0230*/  SHFL.BFLY PT, R6, R5, 0x2, 0x1f ;  /* 0x0c401f0005067f89 */ /* 0x000e2400000e0000 */
[----:B0-----:R-:W-:-:S05]  /*0240*/  FADD R6, R5, R6 ;  /* 0x0000000605067221 */ /* 0x001fca0000000000 */
[----:B------:R-:W0:Y:S02]  /*0250*/  SHFL.BFLY PT, R9, R6, 0x1, 0x1f ;  /* 0x0c201f0006097f89 */ /* 0x000e2400000e0000 */
[----:B0-----:R-:W-:-:S05]  /*0260*/  FADD R9, R6, R9 ;  /* 0x0000000906097221 */ /* 0x001fca0000000000 */
[----:B------:R0:W-:Y:S04]  /*0270*/  STS [R2.X4], R9 ;  /* 0x0000000902007388 */ /* 0x0001e80000004800 */
[----:B------:R-:W-:Y:S06]  /*0280*/  BAR.SYNC.DEFER_BLOCKING 0x0 ;  /* 0x0000000000007b1d */ /* 0x000fec0000010000 */
[----:B------:R-:W-:Y:S05]  /*0290*/  @P0 EXIT ;  /* 0x000000000000094d */ /* 0x000fea0003800000 */
[----:B0-----:R-:W-:Y:S02]  /*02a0*/  LOP3.LUT R4, R0, 0x7, RZ, 0xc0, !PT ;  /* 0x0000000700047812 */ /* 0x001fe400078ec0ff */
[----:B------:R-:W-:-:S02]  /*02b0*/  MOV R2, 0x4 ;  /* 0x0000000400027802 */ /* 0x000fc40000000f00 */
[----:B------:R-:W-:Y:S01]  /*02c0*/  LOP3.LUT R3, R3, 0x7, R0, 0xf8, !PT ;  /* 0x0000000703037812 */ /* 0x000fe200078ef800 */
[----:B------:R-:W0:Y:S04]  /*02d0*/  LDS R5, [R4.X4] ;  /* 0x0000000004057984 */ /* 0x000e280000004800 */
[----:B------:R-:W-:-:S05]  /*02e0*/  IMAD.WIDE R2, R3, R2, c[0x0][0x168] ;  /* 0x00005a0003027625 */ /* 0x000fca00078e0202 */
[----:B0-----:R-:W-:Y:S01]  /*02f0*/  STG.E [R2.64], R5 ;  /* 0x0000000502007986 */ /* 0x001fe2000c101904 */
[----:B------:R-:W-:Y:S05]  /*0300*/  EXIT ;  /* 0x000000000000794d */ /* 0x000fea0003800000 */
.L_x_0:
[----:B------:R-:W-:-:S00]  /*0310*/  BRA `(.L_x_0) ;  /* 0xfffffff000007947 */ /* 0x000fc0000383ffff */
[----:B------:R-:W-:-:S00]  /*0320*/  NOP ;  /* 0x0000000000007918 */ /* 0x000fc00000000000 */
        /* <DEDUP_REMOVED lines=13> */
.L_x_1:


//--------------------- .nv.shared.triton_per_fused__to_copy_mean_pow_10 --------------------------
	.section	.nv.shared.triton_per_fused__to_copy_mean_pow_10,"aw",@nobits
	.sectionflags	@""
	.align	16
